//
// Generated by NVIDIA NVVM Compiler
//
// Compiler Build ID: CL-36424714
// Cuda compilation tools, release 13.0, V13.0.88
// Based on NVVM 20.0.0
//

.version 9.0
.target sm_100
.address_size 64

	// .globl	_Z12mandelKernelffffPiiii

.visible .entry _Z12mandelKernelffffPiiii(
	.param .f32 _Z12mandelKernelffffPiiii_param_0,
	.param .f32 _Z12mandelKernelffffPiiii_param_1,
	.param .f32 _Z12mandelKernelffffPiiii_param_2,
	.param .f32 _Z12mandelKernelffffPiiii_param_3,
	.param .u64 .ptr .align 1 _Z12mandelKernelffffPiiii_param_4,
	.param .u32 _Z12mandelKernelffffPiiii_param_5,
	.param .u32 _Z12mandelKernelffffPiiii_param_6,
	.param .u32 _Z12mandelKernelffffPiiii_param_7
)
{
	.reg .pred 	%p<4>;
	.reg .b32 	%r<20>;
	.reg .b32 	%f<26>;
	.reg .b64 	%rd<5>;

	ld.param.f32 	%f9, [_Z12mandelKernelffffPiiii_param_0];
	ld.param.f32 	%f10, [_Z12mandelKernelffffPiiii_param_1];
	ld.param.f32 	%f11, [_Z12mandelKernelffffPiiii_param_2];
	ld.param.f32 	%f12, [_Z12mandelKernelffffPiiii_param_3];
	ld.param.u64 	%rd1, [_Z12mandelKernelffffPiiii_param_4];
	ld.param.u32 	%r6, [_Z12mandelKernelffffPiiii_param_5];
	ld.param.u32 	%r9, [_Z12mandelKernelffffPiiii_param_6];
	ld.param.u32 	%r7, [_Z12mandelKernelffffPiiii_param_7];
	sub.f32 	%f13, %f9, %f11;
	cvt.rn.f32.s32 	%f14, %r6;
	div.rn.f32 	%f15, %f13, %f14;
	sub.f32 	%f16, %f10, %f12;
	cvt.rn.f32.s32 	%f17, %r9;
	div.rn.f32 	%f18, %f16, %f17;
	mov.u32 	%r10, %ctaid.y;
	mov.u32 	%r11, %ntid.y;
	mov.u32 	%r12, %tid.y;
	mad.lo.s32 	%r1, %r10, %r11, %r12;
	mov.u32 	%r13, %ctaid.x;
	mov.u32 	%r14, %ntid.x;
	mov.u32 	%r15, %tid.x;
	mad.lo.s32 	%r2, %r13, %r14, %r15;
	cvt.rn.f32.s32 	%f19, %r2;
	fma.rn.f32 	%f1, %f15, %f19, %f11;
	cvt.rn.f32.u32 	%f20, %r1;
	fma.rn.f32 	%f2, %f18, %f20, %f12;
	setp.lt.s32 	%p1, %r7, 1;
	mov.b32 	%r19, 0;
	@%p1 bra 	$L__BB0_4;
	mov.b32 	%r18, 0;
	mov.f32 	%f24, %f2;
	mov.f32 	%f25, %f1;
$L__BB0_2:
	mul.f32 	%f5, %f25, %f25;
	mul.f32 	%f6, %f24, %f24;
	add.f32 	%f21, %f5, %f6;
	setp.gt.f32 	%p2, %f21, 0f40800000;
	mov.u32 	%r19, %r18;
	@%p2 bra 	$L__BB0_4;
	sub.f32 	%f22, %f5, %f6;
	add.f32 	%f23, %f25, %f25;
	add.f32 	%f25, %f1, %f22;
	fma.rn.f32 	%f24, %f23, %f24, %f2;
	add.s32 	%r18, %r18, 1;
	setp.ne.s32 	%p3, %r18, %r7;
	mov.u32 	%r19, %r7;
	@%p3 bra 	$L__BB0_2;
$L__BB0_4:
	cvta.to.global.u64 	%rd2, %rd1;
	mad.lo.s32 	%r17, %r6, %r1, %r2;
	mul.wide.s32 	%rd3, %r17, 4;
	add.s64 	%rd4, %rd2, %rd3;
	st.global.u32 	[%rd4], %r19;
	ret;

}


// ===== COMPILED SASS (sm_100) =====

	.target	sm_100

	.elftype	@"ET_EXEC"


//--------------------- .note.nv.tkinfo           --------------------------
	.section	.note.nv.tkinfo,"",@"SHT_NOTE"
	.sectionflags	@"SHF_NOTE_NV_TKINFO"
	.tkinfo
        /*0018*/ 	.word	0x00000002
        /*0030*/ 	.string	""
        /*0030*/ 	.string	"ptxas"
        /*0030*/ 	.string	"Cuda compilation tools, release 13.0, V13.0.88"
        /*0030*/ 	.string	"Build cuda_13.0.r13.0/compiler.36424714_0"
        /*0030*/ 	.string	"-arch sm_100 -m 64 "



//--------------------- .note.nv.cuinfo           --------------------------
	.section	.note.nv.cuinfo,"",@"SHT_NOTE"
	.sectionflags	@"SHF_NOTE_NV_CUINFO"
        /*0018*/ 	.short	0x0002
        /*001a*/ 	.short	0x0064
        /*001c*/ 	.short	0x0082
	.zero		2


//--------------------- .nv.info                  --------------------------
	.section	.nv.info,"",@"SHT_CUDA_INFO"
	.align	4


	//----- nvinfo : EIATTR_REGCOUNT
	.align		4
        /*0000*/ 	.byte	0x04, 0x2f
        /*0002*/ 	.short	(.L_1 - .L_0)
	.align		4
.L_0:
        /*0004*/ 	.word	index@(_Z12mandelKernelffffPiiii)
        /*0008*/ 	.word	0x0000000f


	//----- nvinfo : EIATTR_FRAME_SIZE
	.align		4
.L_1:
        /*000c*/ 	.byte	0x04, 0x11
        /*000e*/ 	.short	(.L_3 - .L_2)
	.align		4
.L_2:
        /*0010*/ 	.word	index@($__internal_0_$__cuda_sm3x_div_rn_noftz_f32_slowpath)
        /*0014*/ 	.word	0x00000000


	//----- nvinfo : EIATTR_FRAME_SIZE
	.align		4
.L_3:
        /*0018*/ 	.byte	0x04, 0x11
        /*001a*/ 	.short	(.L_5 - .L_4)
	.align		4
.L_4:
        /*001c*/ 	.word	index@(_Z12mandelKernelffffPiiii)
        /*0020*/ 	.word	0x00000000


	//----- nvinfo : EIATTR_MIN_STACK_SIZE
	.align		4
.L_5:
        /*0024*/ 	.byte	0x04, 0x12
        /*0026*/ 	.short	(.L_7 - .L_6)
	.align		4
.L_6:
        /*0028*/ 	.word	index@(_Z12mandelKernelffffPiiii)
        /*002c*/ 	.word	0x00000000
.L_7:


//--------------------- .nv.compat                --------------------------
	.section	.nv.compat,"",@"SHT_CUDA_COMPAT_INFO"
	.align	4
        /*0000*/ 	.byte	0x02, 0x09, 0x00, 0x00, 0x02, 0x02, 0x01, 0x00, 0x02, 0x05, 0x05, 0x00, 0x03, 0x07, 0x01, 0x01
        /*0010*/ 	.byte	0x02, 0x03, 0x00, 0x00, 0x02, 0x06, 0x01, 0x00, 0x04, 0x0b, 0x08, 0x00, 0x01, 0x00, 0x00, 0x00
        /*0020*/ 	.byte	0x00, 0x00, 0x00, 0x00


//--------------------- .nv.info._Z12mandelKernelffffPiiii --------------------------
	.section	.nv.info._Z12mandelKernelffffPiiii,"",@"SHT_CUDA_INFO"
	.sectionflags	@""
	.align	4


	//----- nvinfo : EIATTR_CUDA_API_VERSION
	.align		4
        /*0000*/ 	.byte	0x04, 0x37
        /*0002*/ 	.short	(.L_9 - .L_8)
.L_8:
        /*0004*/ 	.word	0x00000082


	//----- nvinfo : EIATTR_KPARAM_INFO
	.align		4
.L_9:
        /*0008*/ 	.byte	0x04, 0x17
        /*000a*/ 	.short	(.L_11 - .L_10)
.L_10:
        /*000c*/ 	.word	0x00000000
        /*0010*/ 	.short	0x0007
        /*0012*/ 	.short	0x0020
        /*0014*/ 	.byte	0x00, 0xf0, 0x11, 0x00


	//----- nvinfo : EIATTR_KPARAM_INFO
	.align		4
.L_11:
        /*0018*/ 	.byte	0x04, 0x17
        /*001a*/ 	.short	(.L_13 - .L_12)
.L_12:
        /*001c*/ 	.word	0x00000000
        /*0020*/ 	.short	0x0006
        /*0022*/ 	.short	0x001c
        /*0024*/ 	.byte	0x00, 0xf0, 0x11, 0x00


	//----- nvinfo : EIATTR_KPARAM_INFO
	.align		4
.L_13:
        /*0028*/ 	.byte	0x04, 0x17
        /*002a*/ 	.short	(.L_15 - .L_14)
.L_14:
        /*002c*/ 	.word	0x00000000
        /*0030*/ 	.short	0x0005
        /*0032*/ 	.short	0x0018
        /*0034*/ 	.byte	0x00, 0xf0, 0x11, 0x00


	//----- nvinfo : EIATTR_KPARAM_INFO
	.align		4
.L_15:
        /*0038*/ 	.byte	0x04, 0x17
        /*003a*/ 	.short	(.L_17 - .L_16)
.L_16:
        /*003c*/ 	.word	0x00000000
        /*0040*/ 	.short	0x0004
        /*0042*/ 	.short	0x0010
        /*0044*/ 	.byte	0x00, 0xf5, 0x21, 0x00


	//----- nvinfo : EIATTR_KPARAM_INFO
	.align		4
.L_17:
        /*0048*/ 	.byte	0x04, 0x17
        /*004a*/ 	.short	(.L_19 - .L_18)
.L_18:
        /*004c*/ 	.word	0x00000000
        /*0050*/ 	.short	0x0003
        /*0052*/ 	.short	0x000c
        /*0054*/ 	.byte	0x00, 0xf0, 0x11, 0x00


	//----- nvinfo : EIATTR_KPARAM_INFO
	.align		4
.L_19:
        /*0058*/ 	.byte	0x04, 0x17
        /*005a*/ 	.short	(.L_21 - .L_20)
.L_20:
        /*005c*/ 	.word	0x00000000
        /*0060*/ 	.short	0x0002
        /*0062*/ 	.short	0x0008
        /*0064*/ 	.byte	0x00, 0xf0, 0x11, 0x00


	//----- nvinfo : EIATTR_KPARAM_INFO
	.align		4
.L_21:
        /*0068*/ 	.byte	0x04, 0x17
        /*006a*/ 	.short	(.L_23 - .L_22)
.L_22:
        /*006c*/ 	.word	0x00000000
        /*0070*/ 	.short	0x0001
        /*0072*/ 	.short	0x0004
        /*0074*/ 	.byte	0x00, 0xf0, 0x11, 0x00


	//----- nvinfo : EIATTR_KPARAM_INFO
	.align		4
.L_23:
        /*0078*/ 	.byte	0x04, 0x17
        /*007a*/ 	.short	(.L_25 - .L_24)
.L_24:
        /*007c*/ 	.word	0x00000000
        /*0080*/ 	.short	0x0000
        /*0082*/ 	.short	0x0000
        /*0084*/ 	.byte	0x00, 0xf0, 0x11, 0x00


	//----- nvinfo : EIATTR_SPARSE_MMA_MASK
	.align		4
.L_25:
        /*0088*/ 	.byte	0x03, 0x50
        /*008a*/ 	.short	0x0000


	//----- nvinfo : EIATTR_MAXREG_COUNT
	.align		4
        /*008c*/ 	.byte	0x03, 0x1b
        /*008e*/ 	.short	0x00ff


	//----- nvinfo : EIATTR_MERCURY_ISA_VERSION
	.align		4
        /*0090*/ 	.byte	0x03, 0x5f
        /*0092*/ 	.short	0x0101


	//----- nvinfo : EIATTR_VRC_CTA_INIT_COUNT
	.align		4
        /*0094*/ 	.byte	0x02, 0x4a
	.zero		1
	.zero		1


	//----- nvinfo : EIATTR_EXIT_INSTR_OFFSETS
	.align		4
        /*0098*/ 	.byte	0x04, 0x1c
        /*009a*/ 	.short	(.L_27 - .L_26)


	//   ....[0]....
.L_26:
        /*009c*/ 	.word	0x000004c0


	//----- nvinfo : EIATTR_CRS_STACK_SIZE
	.align		4
.L_27:
        /*00a0*/ 	.byte	0x04, 0x1e
        /*00a2*/ 	.short	(.L_29 - .L_28)
.L_28:
        /*00a4*/ 	.word	0x00000000


	//----- nvinfo : EIATTR_CBANK_PARAM_SIZE
	.align		4
.L_29:
        /*00a8*/ 	.byte	0x03, 0x19
        /*00aa*/ 	.short	0x0024


	//----- nvinfo : EIATTR_PARAM_CBANK
	.align		4
        /*00ac*/ 	.byte	0x04, 0x0a
        /*00ae*/ 	.short	(.L_31 - .L_30)
	.align		4
.L_30:
        /*00b0*/ 	.word	index@(.nv.constant0._Z12mandelKernelffffPiiii)
        /*00b4*/ 	.short	0x0380
        /*00b6*/ 	.short	0x0024


	//----- nvinfo : EIATTR_SW_WAR
	.align		4
.L_31:
        /*00b8*/ 	.byte	0x04, 0x36
        /*00ba*/ 	.short	(.L_33 - .L_32)
.L_32:
        /*00bc*/ 	.word	0x00000008
.L_33:


//--------------------- .nv.callgraph             --------------------------
	.section	.nv.callgraph,"",@"SHT_CUDA_CALLGRAPH"
	.align	4
	.sectionentsize	8
	.align		4
        /*0000*/ 	.word	0x00000000
	.align		4
        /*0004*/ 	.word	0xffffffff
	.align		4
        /*0008*/ 	.word	0x00000000
	.align		4
        /*000c*/ 	.word	0xfffffffe
	.align		4
        /*0010*/ 	.word	0x00000000
	.align		4
        /*0014*/ 	.word	0xfffffffd
	.align		4
        /*0018*/ 	.word	0x00000000
	.align		4
        /*001c*/ 	.word	0xfffffffc


//--------------------- .text._Z12mandelKernelffffPiiii --------------------------
	.section	.text._Z12mandelKernelffffPiiii,"ax",@progbits
	.align	128
        .global         _Z12mandelKernelffffPiiii
        .type           _Z12mandelKernelffffPiiii,@function
        .size           _Z12mandelKernelffffPiiii,(.L_x_14 - _Z12mandelKernelffffPiiii)
        .other          _Z12mandelKernelffffPiiii,@"STO_CUDA_ENTRY STV_DEFAULT"
_Z12mandelKernelffffPiiii:
.text._Z12mandelKernelffffPiiii:
[----:B------:R-:W-:Y:S01]  /*0000*/  LDC R1, c[0x0][0x37c] ;  /* 0x0000df00ff017b82 */ /* 0x000fe20000000800 */
[----:B------:R-:W0:Y:S07]  /*0010*/  LDCU UR4, c[0x0][0x398] ;  /* 0x00007300ff0477ac */ /* 0x000e2e0008000800 */
[----:B------:R-:W1:Y:S01]  /*0020*/  LDC R0, c[0x0][0x388] ;  /* 0x0000e200ff007b82 */ /* 0x000e620000000800 */
[----:B0-----:R-:W-:Y:S01]  /*0030*/  I2FP.F32.S32 R3, UR4 ;  /* 0x0000000400037c45 */ /* 0x001fe20008201400 */
[----:B------:R-:W1:Y:S03]  /*0040*/  LDCU UR4, c[0x0][0x380] ;  /* 0x00007000ff0477ac */ /* 0x000e660008000800 */
[----:B------:R-:W0:Y:S01]  /*0050*/  MUFU.RCP R2, R3 ;  /* 0x0000000300027308 */ /* 0x000e220000001000 */
[----:B-1----:R-:W-:Y:S01]  /*0060*/  FADD R0, -R0, UR4 ;  /* 0x0000000400007e21 */ /* 0x002fe20008000100 */
[----:B0-----:R-:W-:-:S06]  /*0070*/  FFMA R5, -R3, R2, 1 ;  /* 0x3f80000003057423 */ /* 0x001fcc0000000102 */
[----:B------:R-:W0:Y:S01]  /*0080*/  FCHK P0, R0, R3 ;  /* 0x0000000300007302 */ /* 0x000e220000000000 */
[----:B------:R-:W-:-:S04]  /*0090*/  FFMA R5, R2, R5, R2 ;  /* 0x0000000502057223 */ /* 0x000fc80000000002 */
[----:B------:R-:W-:-:S04]  /*00a0*/  FFMA R2, R0, R5, RZ ;  /* 0x0000000500027223 */ /* 0x000fc800000000ff */
[----:B------:R-:W-:-:S04]  /*00b0*/  FFMA R4, -R3, R2, R0 ;  /* 0x0000000203047223 */ /* 0x000fc80000000100 */
[----:B------:R-:W-:Y:S01]  /*00c0*/  FFMA R2, R5, R4, R2 ;  /* 0x0000000405027223 */ /* 0x000fe20000000002 */
[----:B0-----:R-:W-:Y:S06]  /*00d0*/  @!P0 BRA `(.L_x_0) ;  /* 0x00000000000c8947 */ /* 0x001fec0003800000 */
[----:B------:R-:W-:-:S07]  /*00e0*/  MOV R4, 0x100 ;  /* 0x0000010000047802 */ /* 0x000fce0000000f00 */
[----:B------:R-:W-:Y:S05]  /*00f0*/  CALL.REL.NOINC `($__internal_0_$__cuda_sm3x_div_rn_noftz_f32_slowpath) ;  /* 0x0000000000f47944 */ /* 0x000fea0003c00000 */
[----:B------:R-:W-:-:S07]  /*0100*/  IMAD.MOV.U32 R2, RZ, RZ, R0 ;  /* 0x000000ffff027224 */ /* 0x000fce00078e0000 */
.L_x_0:
[----:B------:R-:W0:Y:S01]  /*0110*/  LDCU UR4, c[0x0][0x39c] ;  /* 0x00007380ff0477ac */ /* 0x000e220008000800 */
        /* <DEDUP_REMOVED lines=15> */
.L_x_1:
[----:B------:R-:W0:Y:S01]  /*0210*/  S2R R3, SR_TID.Y ;  /* 0x0000000000037919 */ /* 0x000e220000002200 */
[----:B------:R-:W0:Y:S01]  /*0220*/  S2UR UR4, SR_CTAID.Y ;  /* 0x00000000000479c3 */ /* 0x000e220000002600 */
[----:B------:R-:W1:Y:S01]  /*0230*/  LDCU UR6, c[0x0][0x3a0] ;  /* 0x00007400ff0677ac */ /* 0x000e620008000800 */
[----:B------:R-:W2:Y:S01]  /*0240*/  S2R R6, SR_TID.X ;  /* 0x0000000000067919 */ /* 0x000ea20000002100 */
[----:B------:R-:W3:Y:S05]  /*0250*/  LDCU.64 UR8, c[0x0][0x388] ;  /* 0x00007100ff0877ac */ /* 0x000eea0008000a00 */
[----:B------:R-:W0:Y:S08]  /*0260*/  LDC R0, c[0x0][0x364] ;  /* 0x0000d900ff007b82 */ /* 0x000e300000000800 */
[----:B------:R-:W2:Y:S01]  /*0270*/  S2UR UR5, SR_CTAID.X ;  /* 0x00000000000579c3 */ /* 0x000ea20000002500 */
[----:B-1----:R-:W-:-:S07]  /*0280*/  UISETP.GE.AND UP0, UPT, UR6, 0x1, UPT ;  /* 0x000000010600788c */ /* 0x002fce000bf06270 */
[----:B------:R-:W2:Y:S01]  /*0290*/  LDC R5, c[0x0][0x360] ;  /* 0x0000d800ff057b82 */ /* 0x000ea20000000800 */
[----:B0-----:R-:W-:-:S05]  /*02a0*/  IMAD R0, R0, UR4, R3 ;  /* 0x0000000400007c24 */ /* 0x001fca000f8e0203 */
[----:B------:R-:W-:Y:S01]  /*02b0*/  I2FP.F32.U32 R7, R0 ;  /* 0x0000000000077245 */ /* 0x000fe20000201000 */
[----:B--2---:R-:W-:-:S04]  /*02c0*/  IMAD R5, R5, UR5, R6 ;  /* 0x0000000505057c24 */ /* 0x004fc8000f8e0206 */
[----:B---3--:R-:W-:Y:S01]  /*02d0*/  FFMA R6, R7, R4, UR9 ;  /* 0x0000000907067e23 */ /* 0x008fe20008000004 */
[----:B------:R-:W-:Y:S01]  /*02e0*/  IMAD.MOV.U32 R7, RZ, RZ, RZ ;  /* 0x000000ffff077224 */ /* 0x000fe200078e00ff */
[----:B------:R-:W0:Y:S01]  /*02f0*/  LDCU.64 UR4, c[0x0][0x358] ;  /* 0x00006b00ff0477ac */ /* 0x000e220008000a00 */
[----:B------:R-:W-:-:S05]  /*0300*/  I2FP.F32.S32 R3, R5 ;  /* 0x0000000500037245 */ /* 0x000fca0000201400 */
[----:B------:R-:W-:Y:S01]  /*0310*/  FFMA R4, R3, R2, UR8 ;  /* 0x0000000803047e23 */ /* 0x000fe20008000002 */
[----:B------:R-:W-:Y:S06]  /*0320*/  BRA.U !UP0, `(.L_x_2) ;  /* 0x0000000108507547 */ /* 0x000fec000b800000 */
[----:B------:R-:W-:Y:S01]  /*0330*/  BSSY.RECONVERGENT B0, `(.L_x_2) ;  /* 0x0000013000007945 */ /* 0x000fe20003800200 */
[----:B------:R-:W-:Y:S01]  /*0340*/  IMAD.MOV.U32 R7, RZ, RZ, RZ ;  /* 0x000000ffff077224 */ /* 0x000fe200078e00ff */
[----:B------:R-:W-:Y:S01]  /*0350*/  MOV R2, R6 ;  /* 0x0000000600027202 */ /* 0x000fe20000000f00 */
[----:B------:R-:W-:Y:S01]  /*0360*/  IMAD.MOV.U32 R3, RZ, RZ, R4 ;  /* 0x000000ffff037224 */ /* 0x000fe200078e0004 */
[----:B------:R-:W1:Y:S01]  /*0370*/  LDCU UR6, c[0x0][0x3a0] ;  /* 0x00007400ff0677ac */ /* 0x000e620008000800 */
[----:B------:R-:W2:Y:S05]  /*0380*/  LDCU UR7, c[0x0][0x3a0] ;  /* 0x00007400ff0777ac */ /* 0x000eaa0008000800 */
.L_x_4:
[----:B------:R-:W-:Y:S01]  /*0390*/  FMUL R8, R3, R3 ;  /* 0x0000000303087220 */ /* 0x000fe20000400000 */
[----:B------:R-:W-:-:S04]  /*03a0*/  FMUL R11, R2, R2 ;  /* 0x00000002020b7220 */ /* 0x000fc80000400000 */
[----:B------:R-:W-:-:S05]  /*03b0*/  FADD R9, R8, R11 ;  /* 0x0000000b08097221 */ /* 0x000fca0000000000 */
[----:B------:R-:W-:-:S13]  /*03c0*/  FSETP.GT.AND P0, PT, R9, 4, PT ;  /* 0x408000000900780b */ /* 0x000fda0003f04000 */
[----:B------:R-:W-:Y:S05]  /*03d0*/  @P0 BRA `(.L_x_3) ;  /* 0x0000000000200947 */ /* 0x000fea0003800000 */
[----:B------:R-:W-:Y:S02]  /*03e0*/  VIADD R7, R7, 0x1 ;  /* 0x0000000107077836 */ /* 0x000fe40000000000 */
[----:B------:R-:W-:Y:S01]  /*03f0*/  FADD R9, R3, R3 ;  /* 0x0000000303097221 */ /* 0x000fe20000000000 */
[----:B------:R-:W-:Y:S02]  /*0400*/  FADD R3, R8, -R11 ;  /* 0x8000000b08037221 */ /* 0x000fe40000000000 */
[----:B--2---:R-:W-:Y:S01]  /*0410*/  ISETP.NE.AND P0, PT, R7, UR7, PT ;  /* 0x0000000707007c0c */ /* 0x004fe2000bf05270 */
[----:B------:R-:W-:Y:S01]  /*0420*/  FFMA R2, R9, R2, R6 ;  /* 0x0000000209027223 */ /* 0x000fe20000000006 */
[----:B------:R-:W-:-:S11]  /*0430*/  FADD R3, R4, R3 ;  /* 0x0000000304037221 */ /* 0x000fd60000000000 */
[----:B------:R-:W-:Y:S05]  /*0440*/  @P0 BRA `(.L_x_4) ;  /* 0xfffffffc00d00947 */ /* 0x000fea000383ffff */
[----:B-1----:R-:W-:-:S07]  /*0450*/  IMAD.U32 R7, RZ, RZ, UR6 ;  /* 0x00000006ff077e24 */ /* 0x002fce000f8e00ff */
.L_x_3:
[----:B012---:R-:W-:Y:S05]  /*0460*/  BSYNC.RECONVERGENT B0 ;  /* 0x0000000000007941 */ /* 0x007fea0003800200 */
.L_x_2:
[----:B------:R-:W1:Y:S01]  /*0470*/  LDC.64 R2, c[0x0][0x390] ;  /* 0x0000e400ff027b82 */ /* 0x000e620000000a00 */
[----:B------:R-:W2:Y:S02]  /*0480*/  LDCU UR8, c[0x0][0x398] ;  /* 0x00007300ff0877ac */ /* 0x000ea40008000800 */
[----:B--2---:R-:W-:-:S04]  /*0490*/  IMAD R5, R0, UR8, R5 ;  /* 0x0000000800057c24 */ /* 0x004fc8000f8e0205 */
[----:B-1----:R-:W-:-:S05]  /*04a0*/  IMAD.WIDE R2, R5, 0x4, R2 ;  /* 0x0000000405027825 */ /* 0x002fca00078e0202 */
[----:B0-----:R-:W-:Y:S01]  /*04b0*/  STG.E desc[UR4][R2.64], R7 ;  /* 0x0000000702007986 */ /* 0x001fe2000c101904 */
[----:B------:R-:W-:Y:S05]  /*04c0*/  EXIT ;  /* 0x000000000000794d */ /* 0x000fea0003800000 */
        .weak           $__internal_0_$__cuda_sm3x_div_rn_noftz_f32_slowpath
        .type           $__internal_0_$__cuda_sm3x_div_rn_noftz_f32_slowpath,@function
        .size           $__internal_0_$__cuda_sm3x_div_rn_noftz_f32_slowpath,(.L_x_14 - $__internal_0_$__cuda_sm3x_div_rn_noftz_f32_slowpath)
$__internal_0_$__cuda_sm3x_div_rn_noftz_f32_slowpath:
[----:B------:R-:W-:Y:S02]  /*04d0*/  SHF.R.U32.HI R6, RZ, 0x17, R3 ;  /* 0x00000017ff067819 */ /* 0x000fe40000011603 */
[----:B------:R-:W-:Y:S02]  /*04e0*/  SHF.R.U32.HI R5, RZ, 0x17, R0 ;  /* 0x00000017ff057819 */ /* 0x000fe40000011600 */
[----:B------:R-:W-:Y:S02]  /*04f0*/  LOP3.LUT R10, R6, 0xff, RZ, 0xc0, !PT ;  /* 0x000000ff060a7812 */ /* 0x000fe400078ec0ff */
[----:B------:R-:W-:-:S03]  /*0500*/  LOP3.LUT R8, R5, 0xff, RZ, 0xc0, !PT ;  /* 0x000000ff05087812 */ /* 0x000fc600078ec0ff */
[----:B------:R-:W-:Y:S01]  /*0510*/  VIADD R7, R10, 0xffffffff ;  /* 0xffffffff0a077836 */ /* 0x000fe20000000000 */
[----:B------:R-:W-:-:S04]  /*0520*/  IADD3 R6, PT, PT, R8, -0x1, RZ ;  /* 0xffffffff08067810 */ /* 0x000fc80007ffe0ff */
[----:B------:R-:W-:-:S04]  /*0530*/  ISETP.GT.U32.AND P0, PT, R7, 0xfd, PT ;  /* 0x000000fd0700780c */ /* 0x000fc80003f04070 */
[----:B------:R-:W-:-:S13]  /*0540*/  ISETP.GT.U32.OR P0, PT, R6, 0xfd, P0 ;  /* 0x000000fd0600780c */ /* 0x000fda0000704470 */
[----:B------:R-:W-:Y:S01]  /*0550*/  @!P0 IMAD.MOV.U32 R5, RZ, RZ, RZ ;  /* 0x000000ffff058224 */ /* 0x000fe200078e00ff */
[----:B------:R-:W-:Y:S06]  /*0560*/  @!P0 BRA `(.L_x_5) ;  /* 0x00000000005c8947 */ /* 0x000fec0003800000 */
[----:B------:R-:W-:Y:S02]  /*0570*/  FSETP.GTU.FTZ.AND P0, PT, |R0|, +INF , PT ;  /* 0x7f8000000000780b */ /* 0x000fe40003f1c200 */
[----:B------:R-:W-:-:S04]  /*0580*/  FSETP.GTU.FTZ.AND P1, PT, |R3|, +INF , PT ;  /* 0x7f8000000300780b */ /* 0x000fc80003f3c200 */
[----:B------:R-:W-:-:S13]  /*0590*/  PLOP3.LUT P0, PT, P0, P1, PT, 0xf8, 0x8f ;  /* 0x00000000008f781c */ /* 0x000fda0000703f70 */
[----:B------:R-:W-:Y:S05]  /*05a0*/  @P0 BRA `(.L_x_6) ;  /* 0x0000000400440947 */ /* 0x000fea0003800000 */
[----:B------:R-:W-:-:S13]  /*05b0*/  LOP3.LUT P0, RZ, R3, 0x7fffffff, R0, 0xc8, !PT ;  /* 0x7fffffff03ff7812 */ /* 0x000fda000780c800 */
[----:B------:R-:W-:Y:S05]  /*05c0*/  @!P0 BRA `(.L_x_7) ;  /* 0x0000000400348947 */ /* 0x000fea0003800000 */
[C---:B------:R-:W-:Y:S02]  /*05d0*/  FSETP.NEU.FTZ.AND P2, PT, |R0|.reuse, +INF , PT ;  /* 0x7f8000000000780b */ /* 0x040fe40003f5d200 */
[----:B------:R-:W-:Y:S02]  /*05e0*/  FSETP.NEU.FTZ.AND P1, PT, |R3|, +INF , PT ;  /* 0x7f8000000300780b */ /* 0x000fe40003f3d200 */
[----:B------:R-:W-:-:S11]  /*05f0*/  FSETP.NEU.FTZ.AND P0, PT, |R0|, +INF , PT ;  /* 0x7f8000000000780b */ /* 0x000fd60003f1d200 */
[----:B------:R-:W-:Y:S05]  /*0600*/  @!P1 BRA !P2, `(.L_x_7) ;  /* 0x0000000400249947 */ /* 0x000fea0005000000 */
[----:B------:R-:W-:-:S04]  /*0610*/  LOP3.LUT P2, RZ, R0, 0x7fffffff, RZ, 0xc0, !PT ;  /* 0x7fffffff00ff7812 */ /* 0x000fc8000784c0ff */
[----:B------:R-:W-:-:S13]  /*0620*/  PLOP3.LUT P1, PT, P1, P2, PT, 0x2f, 0xf2 ;  /* 0x0000000000f2781c */ /* 0x000fda0000f24577 */
[----:B------:R-:W-:Y:S05]  /*0630*/  @P1 BRA `(.L_x_8) ;  /* 0x0000000400101947 */ /* 0x000fea0003800000 */
[----:B------:R-:W-:-:S04]  /*0640*/  LOP3.LUT P1, RZ, R3, 0x7fffffff, RZ, 0xc0, !PT ;  /* 0x7fffffff03ff7812 */ /* 0x000fc8000782c0ff */
[----:B------:R-:W-:-:S13]  /*0650*/  PLOP3.LUT P0, PT, P0, P1, PT, 0x2f, 0xf2 ;  /* 0x0000000000f2781c */ /* 0x000fda0000702577 */
[----:B------:R-:W-:Y:S05]  /*0660*/  @P0 BRA `(.L_x_9) ;  /* 0x0000000000f80947 */ /* 0x000fea0003800000 */
[----:B------:R-:W-:Y:S02]  /*0670*/  ISETP.GE.AND P0, PT, R6, RZ, PT ;  /* 0x000000ff0600720c */ /* 0x000fe40003f06270 */
[----:B------:R-:W-:-:S11]  /*0680*/  ISETP.GE.AND P1, PT, R7, RZ, PT ;  /* 0x000000ff0700720c */ /* 0x000fd60003f26270 */
[----:B------:R-:W-:Y:S02]  /*0690*/  @P0 IMAD.MOV.U32 R5, RZ, RZ, RZ ;  /* 0x000000ffff050224 */ /* 0x000fe400078e00ff */
[----:B------:R-:W-:Y:S01]  /*06a0*/  @!P0 FFMA R0, R0, 1.84467440737095516160e+19, RZ ;  /* 0x5f80000000008823 */ /* 0x000fe200000000ff */
[----:B------:R-:W-:Y:S02]  /*06b0*/  @!P0 IMAD.MOV.U32 R5, RZ, RZ, -0x40 ;  /* 0xffffffc0ff058424 */ /* 0x000fe400078e00ff */
[----:B------:R-:W-:-:S03]  /*06c0*/  @!P1 FFMA R3, R3, 1.84467440737095516160e+19, RZ ;  /* 0x5f80000003039823 */ /* 0x000fc600000000ff */
[----:B------:R-:W-:-:S07]  /*06d0*/  @!P1 IADD3 R5, PT, PT, R5, 0x40, RZ ;  /* 0x0000004005059810 */ /* 0x000fce0007ffe0ff */
.L_x_5:
[----:B------:R-:W-:-:S05]  /*06e0*/  LEA R6, R10, 0xc0800000, 0x17 ;  /* 0xc08000000a067811 */ /* 0x000fca00078eb8ff */
[----:B------:R-:W-:Y:S02]  /*06f0*/  IMAD.IADD R6, R3, 0x1, -R6 ;  /* 0x0000000103067824 */ /* 0x000fe400078e0a06 */
[----:B------:R-:W-:Y:S02]  /*0700*/  VIADD R3, R8, 0xffffff81 ;  /* 0xffffff8108037836 */ /* 0x000fe40000000000 */
[----:B------:R0:W1:Y:S01]  /*0710*/  MUFU.RCP R7, R6 ;  /* 0x0000000600077308 */ /* 0x0000620000001000 */
[----:B------:R-:W-:Y:S01]  /*0720*/  FADD.FTZ R9, -R6, -RZ ;  /* 0x800000ff06097221 */ /* 0x000fe20000010100 */
[C---:B------:R-:W-:Y:S01]  /*0730*/  IMAD R0, R3.reuse, -0x800000, R0 ;  /* 0xff80000003007824 */ /* 0x040fe200078e0200 */
[----:B0-----:R-:W-:-:S05]  /*0740*/  IADD3 R6, PT, PT, R3, 0x7f, -R10 ;  /* 0x0000007f03067810 */ /* 0x001fca0007ffe80a */
[----:B------:R-:W-:Y:S02]  /*0750*/  IMAD.IADD R6, R6, 0x1, R5 ;  /* 0x0000000106067824 */ /* 0x000fe400078e0205 */
[----:B-1----:R-:W-:-:S04]  /*0760*/  FFMA R8, R7, R9, 1 ;  /* 0x3f80000007087423 */ /* 0x002fc80000000009 */
[----:B------:R-:W-:-:S04]  /*0770*/  FFMA R12, R7, R8, R7 ;  /* 0x00000008070c7223 */ /* 0x000fc80000000007 */
[----:B------:R-:W-:-:S04]  /*0780*/  FFMA R7, R0, R12, RZ ;  /* 0x0000000c00077223 */ /* 0x000fc800000000ff */
[----:B------:R-:W-:-:S04]  /*0790*/  FFMA R8, R9, R7, R0 ;  /* 0x0000000709087223 */ /* 0x000fc80000000000 */
[----:B------:R-:W-:-:S04]  /*07a0*/  FFMA R7, R12, R8, R7 ;  /* 0x000000080c077223 */ /* 0x000fc80000000007 */
[----:B------:R-:W-:-:S04]  /*07b0*/  FFMA R8, R9, R7, R0 ;  /* 0x0000000709087223 */ /* 0x000fc80000000000 */
[----:B------:R-:W-:-:S05]  /*07c0*/  FFMA R0, R12, R8, R7 ;  /* 0x000000080c007223 */ /* 0x000fca0000000007 */
[----:B------:R-:W-:-:S04]  /*07d0*/  SHF.R.U32.HI R3, RZ, 0x17, R0 ;  /* 0x00000017ff037819 */ /* 0x000fc80000011600 */
[----:B------:R-:W-:-:S04]  /*07e0*/  LOP3.LUT R3, R3, 0xff, RZ, 0xc0, !PT ;  /* 0x000000ff03037812 */ /* 0x000fc800078ec0ff */
[----:B------:R-:W-:-:S05]  /*07f0*/  IADD3 R9, PT, PT, R3, R6, RZ ;  /* 0x0000000603097210 */ /* 0x000fca0007ffe0ff */
[----:B------:R-:W-:-:S05]  /*0800*/  VIADD R3, R9, 0xffffffff ;  /* 0xffffffff09037836 */ /* 0x000fca0000000000 */
[----:B------:R-:W-:-:S13]  /*0810*/  ISETP.GE.U32.AND P0, PT, R3, 0xfe, PT ;  /* 0x000000fe0300780c */ /* 0x000fda0003f06070 */
[----:B------:R-:W-:Y:S05]  /*0820*/  @!P0 BRA `(.L_x_10) ;  /* 0x0000000000808947 */ /* 0x000fea0003800000 */
[----:B------:R-:W-:-:S13]  /*0830*/  ISETP.GT.AND P0, PT, R9, 0xfe, PT ;  /* 0x000000fe0900780c */ /* 0x000fda0003f04270 */
[----:B------:R-:W-:Y:S05]  /*0840*/  @P0 BRA `(.L_x_11) ;  /* 0x00000000006c0947 */ /* 0x000fea0003800000 */
[----:B------:R-:W-:-:S13]  /*0850*/  ISETP.GE.AND P0, PT, R9, 0x1, PT ;  /* 0x000000010900780c */ /* 0x000fda0003f06270 */
[----:B------:R-:W-:Y:S05]  /*0860*/  @P0 BRA `(.L_x_12) ;  /* 0x0000000000980947 */ /* 0x000fea0003800000 */
[----:B------:R-:W-:Y:S02]  /*0870*/  ISETP.GE.AND P0, PT, R9, -0x18, PT ;  /* 0xffffffe80900780c */ /* 0x000fe40003f06270 */
[----:B------:R-:W-:-:S11]  /*0880*/  LOP3.LUT R0, R0, 0x80000000, RZ, 0xc0, !PT ;  /* 0x8000000000007812 */ /* 0x000fd600078ec0ff */
[----:B------:R-:W-:Y:S05]  /*0890*/  @!P0 BRA `(.L_x_12) ;  /* 0x00000000008c8947 */ /* 0x000fea0003800000 */
[CCC-:B------:R-:W-:Y:S01]  /*08a0*/  FFMA.RZ R3, R12.reuse, R8.reuse, R7.reuse ;  /* 0x000000080c037223 */ /* 0x1c0fe2000000c007 */
[CCC-:B------:R-:W-:Y:S01]  /*08b0*/  FFMA.RM R6, R12.reuse, R8.reuse, R7.reuse ;  /* 0x000000080c067223 */ /* 0x1c0fe20000004007 */
[C---:B------:R-:W-:Y:S02]  /*08c0*/  ISETP.NE.AND P2, PT, R9.reuse, RZ, PT ;  /* 0x000000ff0900720c */ /* 0x040fe40003f45270 */
[----:B------:R-:W-:Y:S02]  /*08d0*/  ISETP.NE.AND P1, PT, R9, RZ, PT ;  /* 0x000000ff0900720c */ /* 0x000fe40003f25270 */
[----:B------:R-:W-:Y:S01]  /*08e0*/  LOP3.LUT R5, R3, 0x7fffff, RZ, 0xc0, !PT ;  /* 0x007fffff03057812 */ /* 0x000fe200078ec0ff */
[----:B------:R-:W-:Y:S01]  /*08f0*/  FFMA.RP R3, R12, R8, R7 ;  /* 0x000000080c037223 */ /* 0x000fe20000008007 */
[----:B------:R-:W-:Y:S02]  /*0900*/  VIADD R8, R9, 0x20 ;  /* 0x0000002009087836 */ /* 0x000fe40000000000 */
[----:B------:R-:W-:Y:S01]  /*0910*/  LOP3.LUT R5, R5, 0x800000, RZ, 0xfc, !PT ;  /* 0x0080000005057812 */ /* 0x000fe200078efcff */
[----:B------:R-:W-:Y:S01]  /*0920*/  IMAD.MOV R7, RZ, RZ, -R9 ;  /* 0x000000ffff077224 */ /* 0x000fe200078e0a09 */
[----:B------:R-:W-:-:S02]  /*0930*/  FSETP.NEU.FTZ.AND P0, PT, R3, R6, PT ;  /* 0x000000060300720b */ /* 0x000fc40003f1d000 */
[----:B------:R-:W-:Y:S02]  /*0940*/  SHF.L.U32 R8, R5, R8, RZ ;  /* 0x0000000805087219 */ /* 0x000fe400000006ff */
[----:B------:R-:W-:Y:S02]  /*0950*/  SEL R6, R7, RZ, P2 ;  /* 0x000000ff07067207 */ /* 0x000fe40001000000 */
[----:B------:R-:W-:Y:S02]  /*0960*/  ISETP.NE.AND P1, PT, R8, RZ, P1 ;  /* 0x000000ff0800720c */ /* 0x000fe40000f25270 */
[----:B------:R-:W-:Y:S02]  /*0970*/  SHF.R.U32.HI R6, RZ, R6, R5 ;  /* 0x00000006ff067219 */ /* 0x000fe40000011605 */
[----:B------:R-:W-:Y:S02]  /*0980*/  PLOP3.LUT P0, PT, P0, P1, PT, 0xf8, 0x8f ;  /* 0x00000000008f781c */ /* 0x000fe40000703f70 */
[----:B------:R-:W-:-:S02]  /*0990*/  SHF.R.U32.HI R8, RZ, 0x1, R6 ;  /* 0x00000001ff087819 */ /* 0x000fc40000011606 */
[----:B------:R-:W-:-:S04]  /*09a0*/  SEL R3, RZ, 0x1, !P0 ;  /* 0x00000001ff037807 */ /* 0x000fc80004000000 */
[----:B------:R-:W-:-:S04]  /*09b0*/  LOP3.LUT R3, R3, 0x1, R8, 0xf8, !PT ;  /* 0x0000000103037812 */ /* 0x000fc800078ef808 */
[----:B------:R-:W-:-:S04]  /*09c0*/  LOP3.LUT R3, R3, R6, RZ, 0xc0, !PT ;  /* 0x0000000603037212 */ /* 0x000fc800078ec0ff */
[----:B------:R-:W-:-:S04]  /*09d0*/  IADD3 R3, PT, PT, R8, R3, RZ ;  /* 0x0000000308037210 */ /* 0x000fc80007ffe0ff */
[----:B------:R-:W-:Y:S01]  /*09e0*/  LOP3.LUT R0, R3, R0, RZ, 0xfc, !PT ;  /* 0x0000000003007212 */ /* 0x000fe200078efcff */
[----:B------:R-:W-:Y:S06]  /*09f0*/  BRA `(.L_x_12) ;  /* 0x0000000000347947 */ /* 0x000fec0003800000 */
.L_x_11:
[----:B------:R-:W-:-:S04]  /*0a00*/  LOP3.LUT R0, R0, 0x80000000, RZ, 0xc0, !PT ;  /* 0x8000000000007812 */ /* 0x000fc800078ec0ff */
[----:B------:R-:W-:Y:S01]  /*0a10*/  LOP3.LUT R0, R0, 0x7f800000, RZ, 0xfc, !PT ;  /* 0x7f80000000007812 */ /* 0x000fe200078efcff */
[----:B------:R-:W-:Y:S06]  /*0a20*/  BRA `(.L_x_12) ;  /* 0x0000000000287947 */ /* 0x000fec0003800000 */
.L_x_10:
[----:B------:R-:W-:Y:S01]  /*0a30*/  IMAD R0, R6, 0x800000, R0 ;  /* 0x0080000006007824 */ /* 0x000fe200078e0200 */
[----:B------:R-:W-:Y:S06]  /*0a40*/  BRA `(.L_x_12) ;  /* 0x0000000000207947 */ /* 0x000fec0003800000 */
.L_x_9:
[----:B------:R-:W-:-:S04]  /*0a50*/  LOP3.LUT R0, R3, 0x80000000, R0, 0x48, !PT ;  /* 0x8000000003007812 */ /* 0x000fc800078e4800 */
[----:B------:R-:W-:Y:S01]  /*0a60*/  LOP3.LUT R0, R0, 0x7f800000, RZ, 0xfc, !PT ;  /* 0x7f80000000007812 */ /* 0x000fe200078efcff */
[----:B------:R-:W-:Y:S06]  /*0a70*/  BRA `(.L_x_12) ;  /* 0x0000000000147947 */ /* 0x000fec0003800000 */
.L_x_8:
[----:B------:R-:W-:Y:S01]  /*0a80*/  LOP3.LUT R0, R3, 0x80000000, R0, 0x48, !PT ;  /* 0x8000000003007812 */ /* 0x000fe200078e4800 */
[----:B------:R-:W-:Y:S06]  /*0a90*/  BRA `(.L_x_12) ;  /* 0x00000000000c7947 */ /* 0x000fec0003800000 */
.L_x_7:
[----:B------:R-:W0:Y:S01]  /*0aa0*/  MUFU.RSQ R0, -QNAN ;  /* 0xffc0000000007908 */ /* 0x000e220000001400 */
[----:B------:R-:W-:Y:S05]  /*0ab0*/  BRA `(.L_x_12) ;  /* 0x0000000000047947 */ /* 0x000fea0003800000 */
.L_x_6:
[----:B------:R-:W-:-:S07]  /*0ac0*/  FADD.FTZ R0, R0, R3 ;  /* 0x0000000300007221 */ /* 0x000fce0000010000 */
.L_x_12:
[----:B------:R-:W-:-:S04]  /*0ad0*/  IMAD.MOV.U32 R5, RZ, RZ, 0x0 ;  /* 0x00000000ff057424 */ /* 0x000fc800078e00ff */
[----:B0-----:R-:W-:Y:S05]  /*0ae0*/  RET.REL.NODEC R4 `(_Z12mandelKernelffffPiiii) ;  /* 0xfffffff404447950 */ /* 0x001fea0003c3ffff */
.L_x_13:
[----:B------:R-:W-:-:S00]  /*0af0*/  BRA `(.L_x_13) ;  /* 0xfffffffc00fc7947 */ /* 0x000fc0000383ffff */
[----:B------:R-:W-:-:S00]  /*0b00*/  NOP ;  /* 0x0000000000007918 */ /* 0x000fc00000000000 */
[----:B------:R-:W-:-:S00]  /*0b10*/  NOP ;  /* 0x0000000000007918 */ /* 0x000fc00000000000 */
[----:B------:R-:W-:-:S00]  /*0b20*/  NOP ;  /* 0x0000000000007918 */ /* 0x000fc00000000000 */
[----:B------:R-:W-:-:S00]  /*0b30*/  NOP ;  /* 0x0000000000007918 */ /* 0x000fc00000000000 */
[----:B------:R-:W-:-:S00]  /*0b40*/  NOP ;  /* 0x0000000000007918 */ /* 0x000fc00000000000 */
[----:B------:R-:W-:-:S00]  /*0b50*/  NOP ;  /* 0x0000000000007918 */ /* 0x000fc00000000000 */
[----:B------:R-:W-:-:S00]  /*0b60*/  NOP ;  /* 0x0000000000007918 */ /* 0x000fc00000000000 */
[----:B------:R-:W-:-:S00]  /*0b70*/  NOP ;  /* 0x0000000000007918 */ /* 0x000fc00000000000 */
.L_x_14:


//--------------------- .nv.shared.reserved.0     --------------------------
	.section	.nv.shared.reserved.0,"aw",@nobits
	.weak		__nv_reservedSMEM_offset_0_alias
	.size		__nv_reservedSMEM_offset_0_alias, 0, 64
	.other		__nv_reservedSMEM_offset_0_alias,@"STO_CUDA_RESERVED_SHARED STV_DEFAULT"
__nv_reservedSMEM_offset_0_alias:
	.zero		0
	.zero		64


//--------------------- .nv.constant0._Z12mandelKernelffffPiiii --------------------------
	.section	.nv.constant0._Z12mandelKernelffffPiiii,"a",@progbits
	.sectionflags	@""
	.align	4
.nv.constant0._Z12mandelKernelffffPiiii:
	.zero		932


//--------------------- SYMBOLS --------------------------

	.type		.nv.reservedSmem.offset0,@object
	.size		.nv.reservedSmem.offset0,0x4
